//
// Generated by NVIDIA NVVM Compiler
//
// Compiler Build ID: CL-36424714
// Cuda compilation tools, release 13.0, V13.0.88
// Based on NVVM 20.0.0
//

.version 9.0
.target sm_100
.address_size 64

	// .globl	_Z24upper_trig_matmul_kernelPKfS0_Pfm

.visible .entry _Z24upper_trig_matmul_kernelPKfS0_Pfm(
	.param .u64 .ptr .align 1 _Z24upper_trig_matmul_kernelPKfS0_Pfm_param_0,
	.param .u64 .ptr .align 1 _Z24upper_trig_matmul_kernelPKfS0_Pfm_param_1,
	.param .u64 .ptr .align 1 _Z24upper_trig_matmul_kernelPKfS0_Pfm_param_2,
	.param .u64 _Z24upper_trig_matmul_kernelPKfS0_Pfm_param_3
)
{
	.reg .pred 	%p<12>;
	.reg .b32 	%r<9>;
	.reg .b32 	%f<67>;
	.reg .b64 	%rd<84>;

	ld.param.u64 	%rd29, [_Z24upper_trig_matmul_kernelPKfS0_Pfm_param_0];
	ld.param.u64 	%rd30, [_Z24upper_trig_matmul_kernelPKfS0_Pfm_param_1];
	ld.param.u64 	%rd27, [_Z24upper_trig_matmul_kernelPKfS0_Pfm_param_2];
	ld.param.u64 	%rd28, [_Z24upper_trig_matmul_kernelPKfS0_Pfm_param_3];
	cvta.to.global.u64 	%rd1, %rd30;
	cvta.to.global.u64 	%rd2, %rd29;
	mov.u32 	%r1, %ctaid.y;
	mov.u32 	%r2, %ntid.y;
	mov.u32 	%r3, %tid.y;
	mad.lo.s32 	%r4, %r1, %r2, %r3;
	cvt.u64.u32 	%rd81, %r4;
	mov.u32 	%r5, %ctaid.x;
	mov.u32 	%r6, %ntid.x;
	mov.u32 	%r7, %tid.x;
	mad.lo.s32 	%r8, %r5, %r6, %r7;
	cvt.u64.u32 	%rd4, %r8;
	max.u64 	%rd31, %rd81, %rd4;
	setp.ge.u64 	%p1, %rd31, %rd28;
	setp.gt.u32 	%p2, %r4, %r8;
	or.pred  	%p3, %p2, %p1;
	@%p3 bra 	$L__BB0_13;
	mul.lo.s64 	%rd5, %rd28, %rd81;
	sub.s64 	%rd32, %rd4, %rd81;
	add.s64 	%rd6, %rd32, 1;
	setp.lt.u64 	%p4, %rd32, 7;
	mov.f32 	%f66, 0f00000000;
	@%p4 bra 	$L__BB0_4;
	and.b64  	%rd78, %rd6, -8;
	add.s64 	%rd33, %rd5, %rd4;
	shl.b64 	%rd34, %rd33, 2;
	add.s64 	%rd79, %rd1, %rd34;
	shl.b64 	%rd9, %rd28, 5;
	mul.wide.u32 	%rd35, %r2, %r1;
	add.s64 	%rd36, %rd5, %rd35;
	cvt.u64.u32 	%rd37, %r3;
	add.s64 	%rd38, %rd36, %rd37;
	shl.b64 	%rd39, %rd38, 2;
	add.s64 	%rd40, %rd39, %rd2;
	add.s64 	%rd77, %rd40, 16;
	shl.b64 	%rd11, %rd28, 2;
	mov.f32 	%f66, 0f00000000;
$L__BB0_3:
	.pragma "nounroll";
	ld.global.f32 	%f16, [%rd77+-16];
	ld.global.f32 	%f17, [%rd79];
	fma.rn.f32 	%f18, %f16, %f17, %f66;
	ld.global.f32 	%f19, [%rd77+-12];
	add.s64 	%rd41, %rd79, %rd11;
	ld.global.f32 	%f20, [%rd41];
	fma.rn.f32 	%f21, %f19, %f20, %f18;
	ld.global.f32 	%f22, [%rd77+-8];
	add.s64 	%rd42, %rd41, %rd11;
	ld.global.f32 	%f23, [%rd42];
	fma.rn.f32 	%f24, %f22, %f23, %f21;
	ld.global.f32 	%f25, [%rd77+-4];
	add.s64 	%rd43, %rd42, %rd11;
	ld.global.f32 	%f26, [%rd43];
	fma.rn.f32 	%f27, %f25, %f26, %f24;
	ld.global.f32 	%f28, [%rd77];
	add.s64 	%rd44, %rd43, %rd11;
	ld.global.f32 	%f29, [%rd44];
	fma.rn.f32 	%f30, %f28, %f29, %f27;
	ld.global.f32 	%f31, [%rd77+4];
	add.s64 	%rd45, %rd44, %rd11;
	ld.global.f32 	%f32, [%rd45];
	fma.rn.f32 	%f33, %f31, %f32, %f30;
	ld.global.f32 	%f34, [%rd77+8];
	add.s64 	%rd46, %rd45, %rd11;
	ld.global.f32 	%f35, [%rd46];
	fma.rn.f32 	%f36, %f34, %f35, %f33;
	ld.global.f32 	%f37, [%rd77+12];
	add.s64 	%rd47, %rd46, %rd11;
	ld.global.f32 	%f38, [%rd47];
	fma.rn.f32 	%f66, %f37, %f38, %f36;
	add.s64 	%rd81, %rd81, 8;
	add.s64 	%rd79, %rd79, %rd9;
	add.s64 	%rd78, %rd78, -8;
	add.s64 	%rd77, %rd77, 32;
	setp.ne.s64 	%p5, %rd78, 0;
	@%p5 bra 	$L__BB0_3;
$L__BB0_4:
	and.b64  	%rd21, %rd6, 7;
	setp.eq.s64 	%p6, %rd21, 0;
	@%p6 bra 	$L__BB0_12;
	and.b64  	%rd22, %rd6, 3;
	setp.lt.u64 	%p7, %rd21, 4;
	@%p7 bra 	$L__BB0_7;
	add.s64 	%rd48, %rd81, %rd5;
	shl.b64 	%rd49, %rd48, 2;
	add.s64 	%rd50, %rd2, %rd49;
	ld.global.f32 	%f40, [%rd50];
	mad.lo.s64 	%rd51, %rd81, %rd28, %rd4;
	shl.b64 	%rd52, %rd51, 2;
	add.s64 	%rd53, %rd1, %rd52;
	ld.global.f32 	%f41, [%rd53];
	fma.rn.f32 	%f42, %f40, %f41, %f66;
	ld.global.f32 	%f43, [%rd50+4];
	shl.b64 	%rd54, %rd28, 2;
	add.s64 	%rd55, %rd53, %rd54;
	ld.global.f32 	%f44, [%rd55];
	fma.rn.f32 	%f45, %f43, %f44, %f42;
	ld.global.f32 	%f46, [%rd50+8];
	add.s64 	%rd56, %rd55, %rd54;
	ld.global.f32 	%f47, [%rd56];
	fma.rn.f32 	%f48, %f46, %f47, %f45;
	ld.global.f32 	%f49, [%rd50+12];
	add.s64 	%rd57, %rd56, %rd54;
	ld.global.f32 	%f50, [%rd57];
	fma.rn.f32 	%f66, %f49, %f50, %f48;
	add.s64 	%rd81, %rd81, 4;
$L__BB0_7:
	setp.eq.s64 	%p8, %rd22, 0;
	@%p8 bra 	$L__BB0_12;
	setp.eq.s64 	%p9, %rd22, 1;
	@%p9 bra 	$L__BB0_10;
	add.s64 	%rd58, %rd81, %rd5;
	shl.b64 	%rd59, %rd58, 2;
	add.s64 	%rd60, %rd2, %rd59;
	ld.global.f32 	%f52, [%rd60];
	mad.lo.s64 	%rd61, %rd81, %rd28, %rd4;
	shl.b64 	%rd62, %rd61, 2;
	add.s64 	%rd63, %rd1, %rd62;
	ld.global.f32 	%f53, [%rd63];
	fma.rn.f32 	%f54, %f52, %f53, %f66;
	ld.global.f32 	%f55, [%rd60+4];
	shl.b64 	%rd64, %rd28, 2;
	add.s64 	%rd65, %rd63, %rd64;
	ld.global.f32 	%f56, [%rd65];
	fma.rn.f32 	%f66, %f55, %f56, %f54;
	add.s64 	%rd81, %rd81, 2;
$L__BB0_10:
	and.b64  	%rd66, %rd6, 1;
	setp.eq.b64 	%p10, %rd66, 1;
	not.pred 	%p11, %p10;
	@%p11 bra 	$L__BB0_12;
	add.s64 	%rd67, %rd81, %rd5;
	shl.b64 	%rd68, %rd67, 2;
	add.s64 	%rd69, %rd2, %rd68;
	ld.global.f32 	%f57, [%rd69];
	mad.lo.s64 	%rd70, %rd81, %rd28, %rd4;
	shl.b64 	%rd71, %rd70, 2;
	add.s64 	%rd72, %rd1, %rd71;
	ld.global.f32 	%f58, [%rd72];
	fma.rn.f32 	%f66, %f57, %f58, %f66;
$L__BB0_12:
	add.s64 	%rd73, %rd5, %rd4;
	cvta.to.global.u64 	%rd74, %rd27;
	shl.b64 	%rd75, %rd73, 2;
	add.s64 	%rd76, %rd74, %rd75;
	st.global.f32 	[%rd76], %f66;
$L__BB0_13:
	ret;

}


// ===== COMPILED SASS (sm_100) =====

	.target	sm_100

	.elftype	@"ET_EXEC"


//--------------------- .note.nv.tkinfo           --------------------------
	.section	.note.nv.tkinfo,"",@"SHT_NOTE"
	.sectionflags	@"SHF_NOTE_NV_TKINFO"
	.tkinfo
        /*0018*/ 	.word	0x00000002
        /*0030*/ 	.string	""
        /*0030*/ 	.string	"ptxas"
        /*0030*/ 	.string	"Cuda compilation tools, release 13.0, V13.0.88"
        /*0030*/ 	.string	"Build cuda_13.0.r13.0/compiler.36424714_0"
        /*0030*/ 	.string	"-arch sm_100 -m 64 "



//--------------------- .note.nv.cuinfo           --------------------------
	.section	.note.nv.cuinfo,"",@"SHT_NOTE"
	.sectionflags	@"SHF_NOTE_NV_CUINFO"
        /*0018*/ 	.short	0x0002
        /*001a*/ 	.short	0x0064
        /*001c*/ 	.short	0x0082
	.zero		2


//--------------------- .nv.info                  --------------------------
	.section	.nv.info,"",@"SHT_CUDA_INFO"
	.align	4


	//----- nvinfo : EIATTR_REGCOUNT
	.align		4
        /*0000*/ 	.byte	0x04, 0x2f
        /*0002*/ 	.short	(.L_1 - .L_0)
	.align		4
.L_0:
        /*0004*/ 	.word	index@(_Z24upper_trig_matmul_kernelPKfS0_Pfm)
        /*0008*/ 	.word	0x00000020


	//----- nvinfo : EIATTR_FRAME_SIZE
	.align		4
.L_1:
        /*000c*/ 	.byte	0x04, 0x11
        /*000e*/ 	.short	(.L_3 - .L_2)
	.align		4
.L_2:
        /*0010*/ 	.word	index@(_Z24upper_trig_matmul_kernelPKfS0_Pfm)
        /*0014*/ 	.word	0x00000000


	//----- nvinfo : EIATTR_MIN_STACK_SIZE
	.align		4
.L_3:
        /*0018*/ 	.byte	0x04, 0x12
        /*001a*/ 	.short	(.L_5 - .L_4)
	.align		4
.L_4:
        /*001c*/ 	.word	index@(_Z24upper_trig_matmul_kernelPKfS0_Pfm)
        /*0020*/ 	.word	0x00000000
.L_5:


//--------------------- .nv.compat                --------------------------
	.section	.nv.compat,"",@"SHT_CUDA_COMPAT_INFO"
	.align	4
        /*0000*/ 	.byte	0x02, 0x09, 0x00, 0x00, 0x02, 0x02, 0x01, 0x00, 0x02, 0x05, 0x05, 0x00, 0x03, 0x07, 0x01, 0x01
        /*0010*/ 	.byte	0x02, 0x03, 0x00, 0x00, 0x02, 0x06, 0x01, 0x00, 0x04, 0x0b, 0x08, 0x00, 0x09, 0x00, 0x00, 0x00
        /*0020*/ 	.byte	0x00, 0x00, 0x00, 0x00


//--------------------- .nv.info._Z24upper_trig_matmul_kernelPKfS0_Pfm --------------------------
	.section	.nv.info._Z24upper_trig_matmul_kernelPKfS0_Pfm,"",@"SHT_CUDA_INFO"
	.sectionflags	@""
	.align	4


	//----- nvinfo : EIATTR_CUDA_API_VERSION
	.align		4
        /*0000*/ 	.byte	0x04, 0x37
        /*0002*/ 	.short	(.L_7 - .L_6)
.L_6:
        /*0004*/ 	.word	0x00000082


	//----- nvinfo : EIATTR_KPARAM_INFO
	.align		4
.L_7:
        /*0008*/ 	.byte	0x04, 0x17
        /*000a*/ 	.short	(.L_9 - .L_8)
.L_8:
        /*000c*/ 	.word	0x00000000
        /*0010*/ 	.short	0x0003
        /*0012*/ 	.short	0x0018
        /*0014*/ 	.byte	0x00, 0xf0, 0x21, 0x00


	//----- nvinfo : EIATTR_KPARAM_INFO
	.align		4
.L_9:
        /*0018*/ 	.byte	0x04, 0x17
        /*001a*/ 	.short	(.L_11 - .L_10)
.L_10:
        /*001c*/ 	.word	0x00000000
        /*0020*/ 	.short	0x0002
        /*0022*/ 	.short	0x0010
        /*0024*/ 	.byte	0x00, 0xf5, 0x21, 0x00


	//----- nvinfo : EIATTR_KPARAM_INFO
	.align		4
.L_11:
        /*0028*/ 	.byte	0x04, 0x17
        /*002a*/ 	.short	(.L_13 - .L_12)
.L_12:
        /*002c*/ 	.word	0x00000000
        /*0030*/ 	.short	0x0001
        /*0032*/ 	.short	0x0008
        /*0034*/ 	.byte	0x00, 0xf5, 0x21, 0x00


	//----- nvinfo : EIATTR_KPARAM_INFO
	.align		4
.L_13:
        /*0038*/ 	.byte	0x04, 0x17
        /*003a*/ 	.short	(.L_15 - .L_14)
.L_14:
        /*003c*/ 	.word	0x00000000
        /*0040*/ 	.short	0x0000
        /*0042*/ 	.short	0x0000
        /*0044*/ 	.byte	0x00, 0xf5, 0x21, 0x00


	//----- nvinfo : EIATTR_SPARSE_MMA_MASK
	.align		4
.L_15:
        /*0048*/ 	.byte	0x03, 0x50
        /*004a*/ 	.short	0x0000


	//----- nvinfo : EIATTR_MAXREG_COUNT
	.align		4
        /*004c*/ 	.byte	0x03, 0x1b
        /*004e*/ 	.short	0x00ff


	//----- nvinfo : EIATTR_MERCURY_ISA_VERSION
	.align		4
        /*0050*/ 	.byte	0x03, 0x5f
        /*0052*/ 	.short	0x0101


	//----- nvinfo : EIATTR_VRC_CTA_INIT_COUNT
	.align		4
        /*0054*/ 	.byte	0x02, 0x4a
	.zero		1
	.zero		1


	//----- nvinfo : EIATTR_EXIT_INSTR_OFFSETS
	.align		4
        /*0058*/ 	.byte	0x04, 0x1c
        /*005a*/ 	.short	(.L_17 - .L_16)


	//   ....[0]....
.L_16:
        /*005c*/ 	.word	0x00000100


	//   ....[1]....
        /*0060*/ 	.word	0x00000cf0


	//----- nvinfo : EIATTR_CRS_STACK_SIZE
	.align		4
.L_17:
        /*0064*/ 	.byte	0x04, 0x1e
        /*0066*/ 	.short	(.L_19 - .L_18)
.L_18:
        /*0068*/ 	.word	0x00000000


	//----- nvinfo : EIATTR_CBANK_PARAM_SIZE
	.align		4
.L_19:
        /*006c*/ 	.byte	0x03, 0x19
        /*006e*/ 	.short	0x0020


	//----- nvinfo : EIATTR_PARAM_CBANK
	.align		4
        /*0070*/ 	.byte	0x04, 0x0a
        /*0072*/ 	.short	(.L_21 - .L_20)
	.align		4
.L_20:
        /*0074*/ 	.word	index@(.nv.constant0._Z24upper_trig_matmul_kernelPKfS0_Pfm)
        /*0078*/ 	.short	0x0380
        /*007a*/ 	.short	0x0020


	//----- nvinfo : EIATTR_SW_WAR
	.align		4
.L_21:
        /*007c*/ 	.byte	0x04, 0x36
        /*007e*/ 	.short	(.L_23 - .L_22)
.L_22:
        /*0080*/ 	.word	0x00000008
.L_23:


//--------------------- .nv.callgraph             --------------------------
	.section	.nv.callgraph,"",@"SHT_CUDA_CALLGRAPH"
	.align	4
	.sectionentsize	8
	.align		4
        /*0000*/ 	.word	0x00000000
	.align		4
        /*0004*/ 	.word	0xffffffff
	.align		4
        /*0008*/ 	.word	0x00000000
	.align		4
        /*000c*/ 	.word	0xfffffffe
	.align		4
        /*0010*/ 	.word	0x00000000
	.align		4
        /*0014*/ 	.word	0xfffffffd
	.align		4
        /*0018*/ 	.word	0x00000000
	.align		4
        /*001c*/ 	.word	0xfffffffc


//--------------------- .text._Z24upper_trig_matmul_kernelPKfS0_Pfm --------------------------
	.section	.text._Z24upper_trig_matmul_kernelPKfS0_Pfm,"ax",@progbits
	.align	128
        .global         _Z24upper_trig_matmul_kernelPKfS0_Pfm
        .type           _Z24upper_trig_matmul_kernelPKfS0_Pfm,@function
        .size           _Z24upper_trig_matmul_kernelPKfS0_Pfm,(.L_x_10 - _Z24upper_trig_matmul_kernelPKfS0_Pfm)
        .other          _Z24upper_trig_matmul_kernelPKfS0_Pfm,@"STO_CUDA_ENTRY STV_DEFAULT"
_Z24upper_trig_matmul_kernelPKfS0_Pfm:
.text._Z24upper_trig_matmul_kernelPKfS0_Pfm:
[----:B------:R-:W-:Y:S01]  /*0000*/  LDC R1, c[0x0][0x37c] ;  /* 0x0000df00ff017b82 */ /* 0x000fe20000000800 */
[----:B------:R-:W0:Y:S07]  /*0010*/  S2R R0, SR_TID.Y ;  /* 0x0000000000007919 */ /* 0x000e2e0000002200 */
[----:B------:R-:W0:Y:S01]  /*0020*/  LDC R9, c[0x0][0x364] ;  /* 0x0000d900ff097b82 */ /* 0x000e220000000800 */
[----:B------:R-:W1:Y:S07]  /*0030*/  S2R R15, SR_TID.X ;  /* 0x00000000000f7919 */ /* 0x000e6e0000002100 */
[----:B------:R-:W0:Y:S08]  /*0040*/  S2UR UR4, SR_CTAID.Y ;  /* 0x00000000000479c3 */ /* 0x000e300000002600 */
[----:B------:R-:W1:Y:S08]  /*0050*/  S2UR UR5, SR_CTAID.X ;  /* 0x00000000000579c3 */ /* 0x000e700000002500 */
[----:B------:R-:W1:Y:S08]  /*0060*/  LDC R14, c[0x0][0x360] ;  /* 0x0000d800ff0e7b82 */ /* 0x000e700000000800 */
[----:B------:R-:W2:Y:S01]  /*0070*/  LDC.64 R16, c[0x0][0x398] ;  /* 0x0000e600ff107b82 */ /* 0x000ea20000000a00 */
[----:B0-----:R-:W-:-:S02]  /*0080*/  IMAD R6, R9, UR4, R0 ;  /* 0x0000000409067c24 */ /* 0x001fc4000f8e0200 */
[----:B-1----:R-:W-:-:S05]  /*0090*/  IMAD R14, R14, UR5, R15 ;  /* 0x000000050e0e7c24 */ /* 0x002fca000f8e020f */
[----:B------:R-:W-:-:S04]  /*00a0*/  ISETP.GT.U32.AND P0, PT, R6, R14, PT ;  /* 0x0000000e0600720c */ /* 0x000fc80003f04070 */
[----:B------:R-:W-:-:S04]  /*00b0*/  ISETP.GT.U32.AND.EX P0, PT, RZ, RZ, PT, P0 ;  /* 0x000000ffff00720c */ /* 0x000fc80003f04100 */
[----:B------:R-:W-:-:S04]  /*00c0*/  SEL R3, R6, R14, P0 ;  /* 0x0000000e06037207 */ /* 0x000fc80000000000 */
[----:B--2---:R-:W-:-:S04]  /*00d0*/  ISETP.GE.U32.AND P0, PT, R3, R16, PT ;  /* 0x000000100300720c */ /* 0x004fc80003f06070 */
[----:B------:R-:W-:-:S04]  /*00e0*/  ISETP.GE.U32.AND.EX P0, PT, RZ, R17, PT, P0 ;  /* 0x00000011ff00720c */ /* 0x000fc80003f06100 */
[----:B------:R-:W-:-:S13]  /*00f0*/  ISETP.GT.U32.OR P0, PT, R6, R14, P0 ;  /* 0x0000000e0600720c */ /* 0x000fda0000704470 */
[----:B------:R-:W-:Y:S05]  /*0100*/  @P0 EXIT ;  /* 0x000000000000094d */ /* 0x000fea0003800000 */
[----:B------:R-:W-:Y:S01]  /*0110*/  IADD3 R2, P1, PT, R14, -R6, RZ ;  /* 0x800000060e027210 */ /* 0x000fe20007f3e0ff */
[----:B------:R-:W-:Y:S01]  /*0120*/  IMAD.MOV.U32 R5, RZ, RZ, RZ ;  /* 0x000000ffff057224 */ /* 0x000fe200078e00ff */
[----:B------:R-:W0:Y:S01]  /*0130*/  LDCU.64 UR6, c[0x0][0x358] ;  /* 0x00006b00ff0677ac */ /* 0x000e220008000a00 */
[-C--:B------:R-:W-:Y:S01]  /*0140*/  IMAD.WIDE.U32 R12, R6, R16.reuse, RZ ;  /* 0x00000010060c7225 */ /* 0x080fe200078e00ff */
[C---:B------:R-:W-:Y:S01]  /*0150*/  ISETP.GE.U32.AND P0, PT, R2.reuse, 0x7, PT ;  /* 0x000000070200780c */ /* 0x040fe20003f06070 */
[----:B------:R-:W-:Y:S02]  /*0160*/  BSSY.RECONVERGENT B0, `(.L_x_0) ;  /* 0x0000051000007945 */ /* 0x000fe40003800200 */
[----:B------:R-:W-:Y:S01]  /*0170*/  IMAD.X R3, RZ, RZ, ~R5, P1 ;  /* 0x000000ffff037224 */ /* 0x000fe200008e0e05 */
[----:B------:R-:W-:Y:S01]  /*0180*/  IADD3 R2, P1, PT, R2, 0x1, RZ ;  /* 0x0000000102027810 */ /* 0x000fe20007f3e0ff */
[----:B------:R-:W-:Y:S02]  /*0190*/  IMAD R4, R5, R16, RZ ;  /* 0x0000001005047224 */ /* 0x000fe400078e02ff */
[----:B------:R-:W-:Y:S01]  /*01a0*/  IMAD.MOV.U32 R28, RZ, RZ, RZ ;  /* 0x000000ffff1c7224 */ /* 0x000fe200078e00ff */
[----:B------:R-:W-:Y:S01]  /*01b0*/  ISETP.GE.U32.AND.EX P0, PT, R3, RZ, PT, P0 ;  /* 0x000000ff0300720c */ /* 0x000fe20003f06100 */
[----:B------:R-:W-:-:S02]  /*01c0*/  IMAD R11, R6, R17, R4 ;  /* 0x00000011060b7224 */ /* 0x000fc400078e0204 */
[----:B------:R-:W-:Y:S02]  /*01d0*/  IMAD.X R7, RZ, RZ, R3, P1 ;  /* 0x000000ffff077224 */ /* 0x000fe400008e0603 */
[----:B------:R-:W-:-:S08]  /*01e0*/  IMAD.IADD R11, R13, 0x1, R11 ;  /* 0x000000010d0b7824 */ /* 0x000fd000078e020b */
[----:B0-----:R-:W-:Y:S05]  /*01f0*/  @!P0 BRA `(.L_x_1) ;  /* 0x00000004001c8947 */ /* 0x001fea0003800000 */
[----:B------:R-:W0:Y:S01]  /*0200*/  LDCU.128 UR8, c[0x0][0x380] ;  /* 0x00007000ff0877ac */ /* 0x000e220008000c00 */
[----:B------:R-:W-:Y:S01]  /*0210*/  IMAD.MOV.U32 R10, RZ, RZ, R12 ;  /* 0x000000ffff0a7224 */ /* 0x000fe200078e000c */
[----:B------:R-:W-:Y:S01]  /*0220*/  IADD3 R3, P0, PT, R14, R12, RZ ;  /* 0x0000000c0e037210 */ /* 0x000fe20007f1e0ff */
[----:B------:R-:W-:Y:S01]  /*0230*/  IMAD.SHL.U32 R21, R17, 0x4, RZ ;  /* 0x0000000411157824 */ /* 0x000fe200078e00ff */
[----:B------:R-:W-:Y:S01]  /*0240*/  SHF.L.U64.HI R22, R16, 0x5, R17 ;  /* 0x0000000510167819 */ /* 0x000fe20000010211 */
[----:B------:R-:W-:-:S04]  /*0250*/  IMAD.WIDE.U32 R8, R9, UR4, R10 ;  /* 0x0000000409087c25 */ /* 0x000fc8000f8e000a */
[----:B------:R-:W-:Y:S01]  /*0260*/  IMAD.X R4, RZ, RZ, R11, P0 ;  /* 0x000000ffff047224 */ /* 0x000fe200000e060b */
[----:B------:R-:W-:Y:S01]  /*0270*/  IADD3 R19, P2, PT, R8, R0, RZ ;  /* 0x0000000008137210 */ /* 0x000fe20007f5e0ff */
[----:B------:R-:W-:-:S04]  /*0280*/  IMAD.MOV.U32 R28, RZ, RZ, RZ ;  /* 0x000000ffff1c7224 */ /* 0x000fc800078e00ff */
[----:B------:R-:W-:Y:S01]  /*0290*/  IMAD.X R8, RZ, RZ, R9, P2 ;  /* 0x000000ffff087224 */ /* 0x000fe200010e0609 */
[----:B0-----:R-:W-:Y:S02]  /*02a0*/  LEA R18, P0, R19, UR8, 0x2 ;  /* 0x0000000813127c11 */ /* 0x001fe4000f8010ff */
[----:B------:R-:W-:Y:S02]  /*02b0*/  LEA R0, P1, R3, UR10, 0x2 ;  /* 0x0000000a03007c11 */ /* 0x000fe4000f8210ff */
[----:B------:R-:W-:Y:S01]  /*02c0*/  LEA.HI.X R19, R19, UR9, R8, 0x2, P0 ;  /* 0x0000000913137c11 */ /* 0x000fe200080f1408 */
[----:B------:R-:W-:Y:S01]  /*02d0*/  IMAD.WIDE.U32 R8, R16, 0x4, RZ ;  /* 0x0000000410087825 */ /* 0x000fe200078e00ff */
[----:B------:R-:W-:Y:S02]  /*02e0*/  IADD3 R18, P0, PT, R18, 0x10, RZ ;  /* 0x0000001012127810 */ /* 0x000fe40007f1e0ff */
[----:B------:R-:W-:Y:S01]  /*02f0*/  LEA.HI.X R3, R3, UR11, R4, 0x2, P1 ;  /* 0x0000000b03037c11 */ /* 0x000fe200088f1404 */
[----:B------:R-:W-:Y:S01]  /*0300*/  IMAD.MOV.U32 R4, RZ, RZ, R7 ;  /* 0x000000ffff047224 */ /* 0x000fe200078e0007 */
[----:B------:R-:W-:Y:S01]  /*0310*/  LOP3.LUT R7, R2, 0xfffffff8, RZ, 0xc0, !PT ;  /* 0xfffffff802077812 */ /* 0x000fe200078ec0ff */
[----:B------:R-:W-:-:S02]  /*0320*/  IMAD.IADD R24, R9, 0x1, R21 ;  /* 0x0000000109187824 */ /* 0x000fc400078e0215 */
[----:B------:R-:W-:-:S07]  /*0330*/  IMAD.X R19, RZ, RZ, R19, P0 ;  /* 0x000000ffff137224 */ /* 0x000fce00000e0613 */
.L_x_2:
[----:B------:R-:W-:Y:S01]  /*0340*/  IMAD.MOV.U32 R21, RZ, RZ, R3 ;  /* 0x000000ffff157224 */ /* 0x000fe200078e0003 */
[----:B------:R-:W2:Y:S01]  /*0350*/  LDG.E R23, desc[UR6][R18.64+-0x10] ;  /* 0xfffff00612177981 */ /* 0x000ea2000c1e1900 */
[----:B------:R-:W-:-:S05]  /*0360*/  IMAD.MOV.U32 R20, RZ, RZ, R0 ;  /* 0x000000ffff147224 */ /* 0x000fca00078e0000 */
[----:B------:R-:W2:Y:S01]  /*0370*/  LDG.E R21, desc[UR6][R20.64] ;  /* 0x0000000614157981 */ /* 0x000ea2000c1e1900 */
[----:B------:R-:W-:-:S05]  /*0380*/  IADD3 R26, P0, PT, R0, R8, RZ ;  /* 0x00000008001a7210 */ /* 0x000fca0007f1e0ff */
[----:B------:R-:W-:Y:S01]  /*0390*/  IMAD.X R27, R3, 0x1, R24, P0 ;  /* 0x00000001031b7824 */ /* 0x000fe200000e0618 */
[----:B------:R-:W3:Y:S04]  /*03a0*/  LDG.E R20, desc[UR6][R18.64+-0xc] ;  /* 0xfffff40612147981 */ /* 0x000ee8000c1e1900 */
[----:B------:R0:W3:Y:S02]  /*03b0*/  LDG.E R25, desc[UR6][R26.64] ;  /* 0x000000061a197981 */ /* 0x0000e4000c1e1900 */
[----:B0-----:R-:W-:-:S05]  /*03c0*/  IADD3 R26, P0, PT, R26, R8, RZ ;  /* 0x000000081a1a7210 */ /* 0x001fca0007f1e0ff */
[----:B------:R-:W-:Y:S02]  /*03d0*/  IMAD.X R27, R27, 0x1, R24, P0 ;  /* 0x000000011b1b7824 */ /* 0x000fe400000e0618 */
[----:B--2---:R-:W-:-:S03]  /*03e0*/  FFMA R21, R23, R21, R28 ;  /* 0x0000001517157223 */ /* 0x004fc6000000001c */
[----:B------:R0:W2:Y:S04]  /*03f0*/  LDG.E R23, desc[UR6][R26.64] ;  /* 0x000000061a177981 */ /* 0x0000a8000c1e1900 */
[----:B------:R-:W2:Y:S01]  /*0400*/  LDG.E R28, desc[UR6][R18.64+-0x8] ;  /* 0xfffff806121c7981 */ /* 0x000ea2000c1e1900 */
[----:B0-----:R-:W-:-:S05]  /*0410*/  IADD3 R26, P0, PT, R26, R8, RZ ;  /* 0x000000081a1a7210 */ /* 0x001fca0007f1e0ff */
[----:B------:R-:W-:Y:S02]  /*0420*/  IMAD.X R27, R27, 0x1, R24, P0 ;  /* 0x000000011b1b7824 */ /* 0x000fe400000e0618 */
[----:B---3--:R-:W-:Y:S02]  /*0430*/  FFMA R25, R20, R25, R21 ;  /* 0x0000001914197223 */ /* 0x008fe40000000015 */
        /* <DEDUP_REMOVED lines=8> */
[--C-:B------:R-:W-:Y:S02]  /*04c0*/  IMAD.X R27, R27, 0x1, R24.reuse, P0 ;  /* 0x000000011b1b7824 */ /* 0x100fe400000e0618 */
[----:B---3--:R-:W-:Y:S01]  /*04d0*/  FFMA R21, R20, R21, R25 ;  /* 0x0000001514157223 */ /* 0x008fe20000000019 */
[-C--:B------:R-:W-:Y:S02]  /*04e0*/  IADD3 R20, P0, PT, R26, R8.reuse, RZ ;  /* 0x000000081a147210 */ /* 0x080fe40007f1e0ff */
[----:B------:R-:W3:Y:S01]  /*04f0*/  LDG.E R26, desc[UR6][R26.64] ;  /* 0x000000061a1a7981 */ /* 0x000ee2000c1e1900 */
[----:B--2---:R-:W-:Y:S02]  /*0500*/  FFMA R23, R28, R23, R21 ;  /* 0x000000171c177223 */ /* 0x004fe40000000015 */
[----:B------:R-:W-:Y:S01]  /*0510*/  IMAD.X R21, R27, 0x1, R24, P0 ;  /* 0x000000011b157824 */ /* 0x000fe200000e0618 */
[----:B------:R-:W3:Y:S04]  /*0520*/  LDG.E R28, desc[UR6][R18.64+0x4] ;  /* 0x00000406121c7981 */ /* 0x000ee8000c1e1900 */
[----:B------:R0:W2:Y:S04]  /*0530*/  LDG.E R25, desc[UR6][R20.64] ;  /* 0x0000000614197981 */ /* 0x0000a8000c1e1900 */
[----:B------:R-:W2:Y:S01]  /*0540*/  LDG.E R27, desc[UR6][R18.64+0x8] ;  /* 0x00000806121b7981 */ /* 0x000ea2000c1e1900 */
[----:B0-----:R-:W-:-:S04]  /*0550*/  IADD3 R20, P0, PT, R20, R8, RZ ;  /* 0x0000000814147210 */ /* 0x001fc80007f1e0ff */
[----:B------:R-:W-:-:S05]  /*0560*/  IADD3.X R21, PT, PT, R21, R24, RZ, P0, !PT ;  /* 0x0000001815157210 */ /* 0x000fca00007fe4ff */
[----:B------:R-:W4:Y:S04]  /*0570*/  LDG.E R29, desc[UR6][R20.64] ;  /* 0x00000006141d7981 */ /* 0x000f28000c1e1900 */
[----:B------:R0:W4:Y:S01]  /*0580*/  LDG.E R20, desc[UR6][R18.64+0xc] ;  /* 0x00000c0612147981 */ /* 0x000122000c1e1900 */
[----:B------:R-:W-:-:S04]  /*0590*/  IADD3 R7, P0, PT, R7, -0x8, RZ ;  /* 0xfffffff807077810 */ /* 0x000fc80007f1e0ff */
[----:B------:R-:W-:Y:S02]  /*05a0*/  IADD3.X R4, PT, PT, R4, -0x1, RZ, P0, !PT ;  /* 0xffffffff04047810 */ /* 0x000fe400007fe4ff */
[----:B------:R-:W-:-:S04]  /*05b0*/  ISETP.NE.U32.AND P0, PT, R7, RZ, PT ;  /* 0x000000ff0700720c */ /* 0x000fc80003f05070 */
[----:B------:R-:W-:Y:S02]  /*05c0*/  ISETP.NE.AND.EX P0, PT, R4, RZ, PT, P0 ;  /* 0x000000ff0400720c */ /* 0x000fe40003f05300 */
[----:B------:R-:W-:Y:S02]  /*05d0*/  IADD3 R6, P1, PT, R6, 0x8, RZ ;  /* 0x0000000806067810 */ /* 0x000fe40007f3e0ff */
[----:B------:R-:W-:Y:S02]  /*05e0*/  LEA R0, P2, R16, R0, 0x5 ;  /* 0x0000000010007211 */ /* 0x000fe400078428ff */
[----:B0-----:R-:W-:Y:S01]  /*05f0*/  IADD3 R18, P3, PT, R18, 0x20, RZ ;  /* 0x0000002012127810 */ /* 0x001fe20007f7e0ff */
[----:B------:R-:W-:Y:S02]  /*0600*/  IMAD.X R5, RZ, RZ, R5, P1 ;  /* 0x000000ffff057224 */ /* 0x000fe400008e0605 */
[----:B------:R-:W-:Y:S02]  /*0610*/  IMAD.X R3, R3, 0x1, R22, P2 ;  /* 0x0000000103037824 */ /* 0x000fe400010e0616 */
[----:B------:R-:W-:-:S02]  /*0620*/  IMAD.X R19, RZ, RZ, R19, P3 ;  /* 0x000000ffff137224 */ /* 0x000fc400018e0613 */
[----:B---3--:R-:W-:-:S04]  /*0630*/  FFMA R28, R28, R26, R23 ;  /* 0x0000001a1c1c7223 */ /* 0x008fc80000000017 */
[----:B--2---:R-:W-:-:S04]  /*0640*/  FFMA R25, R27, R25, R28 ;  /* 0x000000191b197223 */ /* 0x004fc8000000001c */
[----:B----4-:R-:W-:Y:S01]  /*0650*/  FFMA R28, R20, R29, R25 ;  /* 0x0000001d141c7223 */ /* 0x010fe20000000019 */
[----:B------:R-:W-:Y:S06]  /*0660*/  @P0 BRA `(.L_x_2) ;  /* 0xfffffffc00340947 */ /* 0x000fec000383ffff */
.L_x_1:
[----:B------:R-:W-:Y:S05]  /*0670*/  BSYNC.RECONVERGENT B0 ;  /* 0x0000000000007941 */ /* 0x000fea0003800200 */
.L_x_0:
[----:B------:R-:W-:Y:S01]  /*0680*/  LOP3.LUT R3, R2, 0x7, RZ, 0xc0, !PT ;  /* 0x0000000702037812 */ /* 0x000fe200078ec0ff */
[----:B------:R-:W-:Y:S03]  /*0690*/  BSSY.RECONVERGENT B0, `(.L_x_3) ;  /* 0x000005f000007945 */ /* 0x000fe60003800200 */
[----:B------:R-:W-:-:S04]  /*06a0*/  ISETP.NE.U32.AND P0, PT, R3, RZ, PT ;  /* 0x000000ff0300720c */ /* 0x000fc80003f05070 */
[----:B------:R-:W-:-:S13]  /*06b0*/  ISETP.NE.AND.EX P0, PT, RZ, RZ, PT, P0 ;  /* 0x000000ffff00720c */ /* 0x000fda0003f05300 */
[----:B------:R-:W-:Y:S05]  /*06c0*/  @!P0 BRA `(.L_x_4) ;  /* 0x00000004006c8947 */ /* 0x000fea0003800000 */
[----:B------:R-:W-:Y:S01]  /*06d0*/  ISETP.GE.U32.AND P1, PT, R3, 0x4, PT ;  /* 0x000000040300780c */ /* 0x000fe20003f26070 */
[----:B------:R-:W-:Y:S01]  /*06e0*/  BSSY.RECONVERGENT B1, `(.L_x_5) ;  /* 0x0000028000017945 */ /* 0x000fe20003800200 */
[----:B------:R-:W-:Y:S02]  /*06f0*/  LOP3.LUT R0, R2, 0x3, RZ, 0xc0, !PT ;  /* 0x0000000302007812 */ /* 0x000fe400078ec0ff */
[----:B------:R-:W-:Y:S02]  /*0700*/  ISETP.GE.U32.AND.EX P1, PT, RZ, RZ, PT, P1 ;  /* 0x000000ffff00720c */ /* 0x000fe40003f26110 */
[----:B------:R-:W-:-:S04]  /*0710*/  ISETP.NE.U32.AND P0, PT, R0, RZ, PT ;  /* 0x000000ff0000720c */ /* 0x000fc80003f05070 */
[----:B------:R-:W-:-:S07]  /*0720*/  ISETP.NE.AND.EX P0, PT, RZ, RZ, PT, P0 ;  /* 0x000000ffff00720c */ /* 0x000fce0003f05300 */
[----:B------:R-:W-:Y:S06]  /*0730*/  @!P1 BRA `(.L_x_6) ;  /* 0x0000000000889947 */ /* 0x000fec0003800000 */
[----:B------:R-:W0:Y:S01]  /*0740*/  LDCU.128 UR8, c[0x0][0x380] ;  /* 0x00007000ff0877ac */ /* 0x000e220008000c00 */
[----:B------:R-:W-:Y:S01]  /*0750*/  IMAD R3, R5, R16, RZ ;  /* 0x0000001005037224 */ /* 0x000fe200078e02ff */
[----:B------:R-:W-:Y:S01]  /*0760*/  IADD3 R4, P1, PT, R6, R12, RZ ;  /* 0x0000000c06047210 */ /* 0x000fe20007f3e0ff */
[----:B------:R-:W-:Y:S01]  /*0770*/  IMAD.MOV.U32 R15, RZ, RZ, RZ ;  /* 0x000000ffff0f7224 */ /* 0x000fe200078e00ff */
[----:B------:R-:W-:Y:S01]  /*0780*/  SHF.L.U64.HI R27, R16, 0x2, R17 ;  /* 0x00000002101b7819 */ /* 0x000fe20000010211 */
[C---:B------:R-:W-:Y:S02]  /*0790*/  IMAD R3, R6.reuse, R17, R3 ;  /* 0x0000001106037224 */ /* 0x040fe400078e0203 */
[----:B------:R-:W-:-:S04]  /*07a0*/  IMAD.WIDE.U32 R8, R6, R16, R14 ;  /* 0x0000001006087225 */ /* 0x000fc800078e000e */
[----:B------:R-:W-:Y:S02]  /*07b0*/  IMAD.IADD R3, R3, 0x1, R9 ;  /* 0x0000000103037824 */ /* 0x000fe400078e0209 */
[----:B------:R-:W-:Y:S02]  /*07c0*/  IMAD.SHL.U32 R25, R16, 0x4, RZ ;  /* 0x0000000410197824 */ /* 0x000fe400078e00ff */
[----:B------:R-:W-:Y:S01]  /*07d0*/  IMAD.X R7, R11, 0x1, R5, P1 ;  /* 0x000000010b077824 */ /* 0x000fe200008e0605 */
[----:B0-----:R-:W-:Y:S02]  /*07e0*/  LEA R22, P3, R8, UR10, 0x2 ;  /* 0x0000000a08167c11 */ /* 0x001fe4000f8610ff */
[----:B------:R-:W-:Y:S02]  /*07f0*/  LEA R18, P2, R4, UR8, 0x2 ;  /* 0x0000000804127c11 */ /* 0x000fe4000f8410ff */
[----:B------:R-:W-:Y:S02]  /*0800*/  LEA.HI.X R23, R8, UR11, R3, 0x2, P3 ;  /* 0x0000000b08177c11 */ /* 0x000fe400098f1403 */
[----:B------:R-:W-:-:S02]  /*0810*/  IADD3 R8, P1, PT, R25, R22, RZ ;  /* 0x0000001619087210 */ /* 0x000fc40007f3e0ff */
[----:B------:R-:W-:Y:S01]  /*0820*/  LEA.HI.X R19, R4, UR9, R7, 0x2, P2 ;  /* 0x0000000904137c11 */ /* 0x000fe200090f1407 */
[----:B------:R-:W2:Y:S01]  /*0830*/  LDG.E R3, desc[UR6][R22.64] ;  /* 0x0000000616037981 */ /* 0x000ea2000c1e1900 */
[-C--:B------:R-:W-:Y:S01]  /*0840*/  IADD3 R20, P2, PT, R8, R25.reuse, RZ ;  /* 0x0000001908147210 */ /* 0x080fe20007f5e0ff */
[----:B------:R-:W-:Y:S02]  /*0850*/  IMAD.X R9, R27, 0x1, R23, P1 ;  /* 0x000000011b097824 */ /* 0x000fe400008e0617 */
[----:B------:R-:W2:Y:S01]  /*0860*/  LDG.E R7, desc[UR6][R18.64] ;  /* 0x0000000612077981 */ /* 0x000ea2000c1e1900 */
[----:B------:R-:W-:Y:S01]  /*0870*/  IADD3 R24, P1, PT, R20, R25, RZ ;  /* 0x0000001914187210 */ /* 0x000fe20007f3e0ff */
[--C-:B------:R-:W-:Y:S02]  /*0880*/  IMAD.X R21, R9, 0x1, R27.reuse, P2 ;  /* 0x0000000109157824 */ /* 0x100fe400010e061b */
[----:B------:R-:W3:Y:S04]  /*0890*/  LDG.E R8, desc[UR6][R8.64] ;  /* 0x0000000608087981 */ /* 0x000ee8000c1e1900 */
[----:B------:R-:W3:Y:S01]  /*08a0*/  LDG.E R4, desc[UR6][R18.64+0x4] ;  /* 0x0000040612047981 */ /* 0x000ee2000c1e1900 */
[----:B------:R-:W-:-:S03]  /*08b0*/  IMAD.X R25, R21, 0x1, R27, P1 ;  /* 0x0000000115197824 */ /* 0x000fc600008e061b */
[----:B------:R-:W4:Y:S04]  /*08c0*/  LDG.E R20, desc[UR6][R20.64] ;  /* 0x0000000614147981 */ /* 0x000f28000c1e1900 */
[----:B------:R-:W4:Y:S04]  /*08d0*/  LDG.E R26, desc[UR6][R18.64+0x8] ;  /* 0x00000806121a7981 */ /* 0x000f28000c1e1900 */
[----:B------:R-:W5:Y:S04]  /*08e0*/  LDG.E R22, desc[UR6][R18.64+0xc] ;  /* 0x00000c0612167981 */ /* 0x000f68000c1e1900 */
[----:B------:R-:W5:Y:S01]  /*08f0*/  LDG.E R24, desc[UR6][R24.64] ;  /* 0x0000000618187981 */ /* 0x000f62000c1e1900 */
[----:B------:R-:W-:-:S05]  /*0900*/  IADD3 R6, P1, PT, R6, 0x4, RZ ;  /* 0x0000000406067810 */ /* 0x000fca0007f3e0ff */
[----:B------:R-:W-:Y:S02]  /*0910*/  IMAD.X R5, RZ, RZ, R5, P1 ;  /* 0x000000ffff057224 */ /* 0x000fe400008e0605 */
[----:B--2---:R-:W-:-:S04]  /*0920*/  FFMA R3, R7, R3, R28 ;  /* 0x0000000307037223 */ /* 0x004fc8000000001c */
[----:B---3--:R-:W-:-:S04]  /*0930*/  FFMA R3, R4, R8, R3 ;  /* 0x0000000804037223 */ /* 0x008fc80000000003 */
[----:B----4-:R-:W-:-:S04]  /*0940*/  FFMA R3, R26, R20, R3 ;  /* 0x000000141a037223 */ /* 0x010fc80000000003 */
[----:B-----5:R-:W-:-:S07]  /*0950*/  FFMA R28, R22, R24, R3 ;  /* 0x00000018161c7223 */ /* 0x020fce0000000003 */
.L_x_6:
[----:B------:R-:W-:Y:S05]  /*0960*/  BSYNC.RECONVERGENT B1 ;  /* 0x0000000000017941 */ /* 0x000fea0003800200 */
.L_x_5:
[----:B------:R-:W-:Y:S05]  /*0970*/  @!P0 BRA `(.L_x_4) ;  /* 0x0000000000c08947 */ /* 0x000fea0003800000 */
[----:B------:R-:W-:Y:S01]  /*0980*/  ISETP.NE.U32.AND P1, PT, R0, 0x1, PT ;  /* 0x000000010000780c */ /* 0x000fe20003f25070 */
[----:B------:R-:W-:Y:S01]  /*0990*/  BSSY.RECONVERGENT B1, `(.L_x_7) ;  /* 0x000001d000017945 */ /* 0x000fe20003800200 */
[----:B------:R-:W-:Y:S02]  /*09a0*/  LOP3.LUT R2, R2, 0x1, RZ, 0xc0, !PT ;  /* 0x0000000102027812 */ /* 0x000fe400078ec0ff */
[----:B------:R-:W-:Y:S02]  /*09b0*/  ISETP.NE.AND.EX P1, PT, RZ, RZ, PT, P1 ;  /* 0x000000ffff00720c */ /* 0x000fe40003f25310 */
[----:B------:R-:W-:-:S04]  /*09c0*/  ISETP.NE.U32.AND P0, PT, R2, 0x1, PT ;  /* 0x000000010200780c */ /* 0x000fc80003f05070 */
[----:B------:R-:W-:-:S07]  /*09d0*/  ISETP.NE.U32.AND.EX P0, PT, RZ, RZ, PT, P0 ;  /* 0x000000ffff00720c */ /* 0x000fce0003f05100 */
[----:B------:R-:W-:Y:S06]  /*09e0*/  @!P1 BRA `(.L_x_8) ;  /* 0x00000000005c9947 */ /* 0x000fec0003800000 */
[----:B------:R-:W0:Y:S01]  /*09f0*/  LDCU.128 UR8, c[0x0][0x380] ;  /* 0x00007000ff0877ac */ /* 0x000e220008000c00 */
[----:B------:R-:W-:Y:S01]  /*0a00*/  MOV R18, R14 ;  /* 0x0000000e00127202 */ /* 0x000fe20000000f00 */
[----:B------:R-:W-:Y:S01]  /*0a10*/  IMAD R2, R5, R16, RZ ;  /* 0x0000001005027224 */ /* 0x000fe200078e02ff */
[C---:B------:R-:W-:Y:S01]  /*0a20*/  IADD3 R0, P1, PT, R6.reuse, R12, RZ ;  /* 0x0000000c06007210 */ /* 0x040fe20007f3e0ff */
[----:B------:R-:W-:Y:S02]  /*0a30*/  IMAD.MOV.U32 R19, RZ, RZ, RZ ;  /* 0x000000ffff137224 */ /* 0x000fe400078e00ff */
[C---:B------:R-:W-:Y:S02]  /*0a40*/  IMAD R7, R6.reuse, R17, R2 ;  /* 0x0000001106077224 */ /* 0x040fe400078e0202 */
[----:B------:R-:W-:-:S04]  /*0a50*/  IMAD.WIDE.U32 R18, R6, R16, R18 ;  /* 0x0000001006127225 */ /* 0x000fc800078e0012 */
[----:B------:R-:W-:Y:S02]  /*0a60*/  IMAD.X R3, R11, 0x1, R5, P1 ;  /* 0x000000010b037824 */ /* 0x000fe400008e0605 */
[----:B------:R-:W-:Y:S01]  /*0a70*/  IMAD.IADD R7, R7, 0x1, R19 ;  /* 0x0000000107077824 */ /* 0x000fe200078e0213 */
[----:B0-----:R-:W-:Y:S02]  /*0a80*/  LEA R8, P1, R18, UR10, 0x2 ;  /* 0x0000000a12087c11 */ /* 0x001fe4000f8210ff */
[----:B------:R-:W-:Y:S02]  /*0a90*/  LEA R2, P2, R0, UR8, 0x2 ;  /* 0x0000000800027c11 */ /* 0x000fe4000f8410ff */
[----:B------:R-:W-:Y:S02]  /*0aa0*/  LEA.HI.X R9, R18, UR11, R7, 0x2, P1 ;  /* 0x0000000b12097c11 */ /* 0x000fe400088f1407 */
[----:B------:R-:W-:Y:S02]  /*0ab0*/  LEA.HI.X R3, R0, UR9, R3, 0x2, P2 ;  /* 0x0000000900037c11 */ /* 0x000fe400090f1403 */
[----:B------:R-:W-:-:S02]  /*0ac0*/  LEA R18, P1, R16, R8, 0x2 ;  /* 0x0000000810127211 */ /* 0x000fc400078210ff */
[----:B------:R-:W2:Y:S02]  /*0ad0*/  LDG.E R8, desc[UR6][R8.64] ;  /* 0x0000000608087981 */ /* 0x000ea4000c1e1900 */
[----:B------:R-:W-:Y:S02]  /*0ae0*/  LEA.HI.X R19, R16, R9, R17, 0x2, P1 ;  /* 0x0000000910137211 */ /* 0x000fe400008f1411 */
[----:B------:R-:W2:Y:S04]  /*0af0*/  LDG.E R7, desc[UR6][R2.64] ;  /* 0x0000000602077981 */ /* 0x000ea8000c1e1900 */
[----:B------:R-:W3:Y:S04]  /*0b00*/  LDG.E R0, desc[UR6][R2.64+0x4] ;  /* 0x0000040602007981 */ /* 0x000ee8000c1e1900 */
[----:B------:R-:W3:Y:S01]  /*0b10*/  LDG.E R18, desc[UR6][R18.64] ;  /* 0x0000000612127981 */ /* 0x000ee2000c1e1900 */
[----:B------:R-:W-:-:S05]  /*0b20*/  IADD3 R6, P1, PT, R6, 0x2, RZ ;  /* 0x0000000206067810 */ /* 0x000fca0007f3e0ff */
[----:B------:R-:W-:Y:S02]  /*0b30*/  IMAD.X R5, RZ, RZ, R5, P1 ;  /* 0x000000ffff057224 */ /* 0x000fe400008e0605 */
[----:B--2---:R-:W-:-:S04]  /*0b40*/  FFMA R7, R7, R8, R28 ;  /* 0x0000000807077223 */ /* 0x004fc8000000001c */
[----:B---3--:R-:W-:-:S07]  /*0b50*/  FFMA R28, R0, R18, R7 ;  /* 0x00000012001c7223 */ /* 0x008fce0000000007 */
.L_x_8:
[----:B------:R-:W-:Y:S05]  /*0b60*/  BSYNC.RECONVERGENT B1 ;  /* 0x0000000000017941 */ /* 0x000fea0003800200 */
.L_x_7:
[----:B------:R-:W-:Y:S05]  /*0b70*/  @P0 BRA `(.L_x_4) ;  /* 0x0000000000400947 */ /* 0x000fea0003800000 */
[----:B------:R-:W0:Y:S01]  /*0b80*/  LDCU.128 UR8, c[0x0][0x380] ;  /* 0x00007000ff0877ac */ /* 0x000e220008000c00 */
[----:B------:R-:W-:Y:S01]  /*0b90*/  IMAD R4, R5, R16, RZ ;  /* 0x0000001005047224 */ /* 0x000fe200078e02ff */
[C---:B------:R-:W-:Y:S01]  /*0ba0*/  IADD3 R0, P0, PT, R6.reuse, R12, RZ ;  /* 0x0000000c06007210 */ /* 0x040fe20007f1e0ff */
[----:B------:R-:W-:Y:S02]  /*0bb0*/  IMAD.MOV.U32 R2, RZ, RZ, R14 ;  /* 0x000000ffff027224 */ /* 0x000fe400078e000e */
        /* <DEDUP_REMOVED lines=8> */
[----:B------:R-:W-:-:S04]  /*0c40*/  LEA.HI.X R7, R2, UR11, R3, 0x2, P0 ;  /* 0x0000000b02077c11 */ /* 0x000fc800080f1403 */
[----:B------:R-:W2:Y:S04]  /*0c50*/  LDG.E R5, desc[UR6][R4.64] ;  /* 0x0000000604057981 */ /* 0x000ea8000c1e1900 */
[----:B------:R-:W2:Y:S02]  /*0c60*/  LDG.E R6, desc[UR6][R6.64] ;  /* 0x0000000606067981 */ /* 0x000ea4000c1e1900 */
[----:B--2---:R-:W-:-:S07]  /*0c70*/  FFMA R28, R5, R6, R28 ;  /* 0x00000006051c7223 */ /* 0x004fce000000001c */
.L_x_4:
[----:B------:R-:W-:Y:S05]  /*0c80*/  BSYNC.RECONVERGENT B0 ;  /* 0x0000000000007941 */ /* 0x000fea0003800200 */
.L_x_3:
[----:B------:R-:W0:Y:S01]  /*0c90*/  LDCU.64 UR4, c[0x0][0x390] ;  /* 0x00007200ff0477ac */ /* 0x000e220008000a00 */
[----:B------:R-:W-:-:S05]  /*0ca0*/  IADD3 R12, P0, PT, R14, R12, RZ ;  /* 0x0000000c0e0c7210 */ /* 0x000fca0007f1e0ff */
[----:B------:R-:W-:Y:S01]  /*0cb0*/  IMAD.X R11, RZ, RZ, R11, P0 ;  /* 0x000000ffff0b7224 */ /* 0x000fe200000e060b */
[----:B0-----:R-:W-:-:S04]  /*0cc0*/  LEA R2, P0, R12, UR4, 0x2 ;  /* 0x000000040c027c11 */ /* 0x001fc8000f8010ff */
[----:B------:R-:W-:-:S05]  /*0cd0*/  LEA.HI.X R3, R12, UR5, R11, 0x2, P0 ;  /* 0x000000050c037c11 */ /* 0x000fca00080f140b */
[----:B------:R-:W-:Y:S01]  /*0ce0*/  STG.E desc[UR6][R2.64], R28 ;  /* 0x0000001c02007986 */ /* 0x000fe2000c101906 */
[----:B------:R-:W-:Y:S05]  /*0cf0*/  EXIT ;  /* 0x000000000000794d */ /* 0x000fea0003800000 */
.L_x_9:
[----:B------:R-:W-:-:S00]  /*0d00*/  BRA `(.L_x_9) ;  /* 0xfffffffc00fc7947 */ /* 0x000fc0000383ffff */
[----:B------:R-:W-:-:S00]  /*0d10*/  NOP ;  /* 0x0000000000007918 */ /* 0x000fc00000000000 */
        /* <DEDUP_REMOVED lines=14> */
.L_x_10:


//--------------------- .nv.shared.reserved.0     --------------------------
	.section	.nv.shared.reserved.0,"aw",@nobits
	.weak		__nv_reservedSMEM_offset_0_alias
	.size		__nv_reservedSMEM_offset_0_alias, 0, 64
	.other		__nv_reservedSMEM_offset_0_alias,@"STO_CUDA_RESERVED_SHARED STV_DEFAULT"
__nv_reservedSMEM_offset_0_alias:
	.zero		0
	.zero		64


//--------------------- .nv.constant0._Z24upper_trig_matmul_kernelPKfS0_Pfm --------------------------
	.section	.nv.constant0._Z24upper_trig_matmul_kernelPKfS0_Pfm,"a",@progbits
	.sectionflags	@""
	.align	4
.nv.constant0._Z24upper_trig_matmul_kernelPKfS0_Pfm:
	.zero		928


//--------------------- SYMBOLS --------------------------

	.type		.nv.reservedSmem.offset0,@object
	.size		.nv.reservedSmem.offset0,0x4
